//
// Generated by NVIDIA NVVM Compiler
//
// Compiler Build ID: CL-36424714
// Cuda compilation tools, release 13.0, V13.0.88
// Based on NVVM 20.0.0
//

.version 9.0
.target sm_100
.address_size 64

	// .globl	__accrg_laplacian_1_1

.visible .entry __accrg_laplacian_1_1(
	.param .u32 __accrg_laplacian_1_1_param_0,
	.param .u32 __accrg_laplacian_1_1_param_1,
	.param .u32 __accrg_laplacian_1_1_param_2,
	.param .u64 .ptr .align 1 __accrg_laplacian_1_1_param_3,
	.param .f64 __accrg_laplacian_1_1_param_4,
	.param .f64 __accrg_laplacian_1_1_param_5,
	.param .u64 .ptr .align 1 __accrg_laplacian_1_1_param_6
)
{
	.reg .pred 	%p<12>;
	.reg .b32 	%r<52>;
	.reg .b64 	%rd<17>;
	.reg .b64 	%fd<17>;

	ld.param.u32 	%r26, [__accrg_laplacian_1_1_param_0];
	ld.param.u64 	%rd5, [__accrg_laplacian_1_1_param_3];
	ld.param.f64 	%fd1, [__accrg_laplacian_1_1_param_4];
	ld.param.f64 	%fd2, [__accrg_laplacian_1_1_param_5];
	ld.param.u64 	%rd4, [__accrg_laplacian_1_1_param_6];
	cvta.to.global.u64 	%rd1, %rd5;
	mov.u32 	%r46, %tid.x;
	add.s32 	%r2, %r26, -1;
	setp.ge.s32 	%p2, %r46, %r2;
	@%p2 bra 	$L__BB0_11;
	ld.param.u32 	%r44, [__accrg_laplacian_1_1_param_2];
	ld.param.u32 	%r41, [__accrg_laplacian_1_1_param_1];
	mov.u32 	%r27, %ntid.y;
	mov.u32 	%r28, %ctaid.y;
	mov.u32 	%r29, %tid.y;
	mad.lo.s32 	%r3, %r28, %r27, %r29;
	add.s32 	%r4, %r44, -1;
	mul.lo.s32 	%r5, %r44, %r41;
	mov.u32 	%r6, %nctaid.x;
	mul.wide.s32 	%rd6, %r44, 8;
	add.s64 	%rd2, %rd1, %rd6;
	cvta.to.global.u64 	%rd3, %rd4;
	mul.wide.s32 	%rd11, %r5, 8;
$L__BB0_2:
	ld.param.u32 	%r42, [__accrg_laplacian_1_1_param_1];
	add.s32 	%r30, %r42, -1;
	setp.ge.s32 	%p3, %r3, %r30;
	@%p3 bra 	$L__BB0_10;
	mul.lo.s32 	%r8, %r46, %r5;
	mov.u32 	%r47, %r3;
$L__BB0_4:
	mov.u32 	%r51, %ctaid.x;
	setp.ge.s32 	%p4, %r51, %r4;
	@%p4 bra 	$L__BB0_9;
	ld.param.u32 	%r45, [__accrg_laplacian_1_1_param_2];
	setp.eq.s32 	%p5, %r46, 0;
	setp.eq.s32 	%p6, %r47, 0;
	or.pred  	%p1, %p5, %p6;
	mul.lo.s32 	%r31, %r47, %r45;
	add.s32 	%r32, %r31, %r8;
	sub.s32 	%r33, %r8, %r5;
	add.s32 	%r34, %r31, %r33;
	sub.s32 	%r35, %r31, %r45;
	add.s32 	%r36, %r35, %r8;
	add.s32 	%r50, %r51, %r36;
	add.s32 	%r49, %r51, %r34;
	add.s32 	%r48, %r51, %r32;
$L__BB0_6:
	setp.eq.s32 	%p7, %r51, 0;
	or.pred  	%p8, %p7, %p1;
	@%p8 bra 	$L__BB0_8;
	mul.wide.s32 	%rd7, %r48, 8;
	add.s64 	%rd8, %rd1, %rd7;
	ld.global.f64 	%fd3, [%rd8];
	mul.wide.s32 	%rd9, %r49, 8;
	add.s64 	%rd10, %rd1, %rd9;
	ld.global.f64 	%fd4, [%rd10];
	add.s64 	%rd12, %rd8, %rd11;
	ld.global.f64 	%fd5, [%rd12];
	mul.wide.s32 	%rd13, %r50, 8;
	add.s64 	%rd14, %rd1, %rd13;
	ld.global.f64 	%fd6, [%rd14];
	add.s64 	%rd15, %rd2, %rd7;
	ld.global.f64 	%fd7, [%rd15];
	ld.global.f64 	%fd8, [%rd8+-8];
	ld.global.f64 	%fd9, [%rd8+8];
	add.f64 	%fd10, %fd8, %fd9;
	add.f64 	%fd11, %fd7, %fd10;
	add.f64 	%fd12, %fd6, %fd11;
	add.f64 	%fd13, %fd5, %fd12;
	add.f64 	%fd14, %fd4, %fd13;
	mul.f64 	%fd15, %fd2, %fd14;
	fma.rn.f64 	%fd16, %fd1, %fd3, %fd15;
	add.s64 	%rd16, %rd3, %rd7;
	st.global.f64 	[%rd16], %fd16;
$L__BB0_8:
	add.s32 	%r51, %r51, %r6;
	add.s32 	%r50, %r50, %r6;
	add.s32 	%r49, %r49, %r6;
	add.s32 	%r48, %r48, %r6;
	setp.lt.s32 	%p9, %r51, %r4;
	@%p9 bra 	$L__BB0_6;
$L__BB0_9:
	ld.param.u32 	%r43, [__accrg_laplacian_1_1_param_1];
	mov.u32 	%r37, %ntid.y;
	mov.u32 	%r38, %nctaid.y;
	mad.lo.s32 	%r47, %r37, %r38, %r47;
	add.s32 	%r39, %r43, -1;
	setp.lt.s32 	%p10, %r47, %r39;
	@%p10 bra 	$L__BB0_4;
$L__BB0_10:
	mov.u32 	%r40, %ntid.x;
	add.s32 	%r46, %r46, %r40;
	setp.lt.s32 	%p11, %r46, %r2;
	@%p11 bra 	$L__BB0_2;
$L__BB0_11:
	ret;

}


// ===== COMPILED SASS (sm_100) =====

	.target	sm_100

	.elftype	@"ET_EXEC"


//--------------------- .note.nv.tkinfo           --------------------------
	.section	.note.nv.tkinfo,"",@"SHT_NOTE"
	.sectionflags	@"SHF_NOTE_NV_TKINFO"
	.tkinfo
        /*0018*/ 	.word	0x00000002
        /*0030*/ 	.string	""
        /*0030*/ 	.string	"ptxas"
        /*0030*/ 	.string	"Cuda compilation tools, release 13.0, V13.0.88"
        /*0030*/ 	.string	"Build cuda_13.0.r13.0/compiler.36424714_0"
        /*0030*/ 	.string	"-arch sm_100 -m 64 "



//--------------------- .note.nv.cuinfo           --------------------------
	.section	.note.nv.cuinfo,"",@"SHT_NOTE"
	.sectionflags	@"SHF_NOTE_NV_CUINFO"
        /*0018*/ 	.short	0x0002
        /*001a*/ 	.short	0x0064
        /*001c*/ 	.short	0x0082
	.zero		2


//--------------------- .nv.info                  --------------------------
	.section	.nv.info,"",@"SHT_CUDA_INFO"
	.align	4


	//----- nvinfo : EIATTR_REGCOUNT
	.align		4
        /*0000*/ 	.byte	0x04, 0x2f
        /*0002*/ 	.short	(.L_1 - .L_0)
	.align		4
.L_0:
        /*0004*/ 	.word	index@(__accrg_laplacian_1_1)
        /*0008*/ 	.word	0x00000020


	//----- nvinfo : EIATTR_FRAME_SIZE
	.align		4
.L_1:
        /*000c*/ 	.byte	0x04, 0x11
        /*000e*/ 	.short	(.L_3 - .L_2)
	.align		4
.L_2:
        /*0010*/ 	.word	index@(__accrg_laplacian_1_1)
        /*0014*/ 	.word	0x00000000


	//----- nvinfo : EIATTR_MIN_STACK_SIZE
	.align		4
.L_3:
        /*0018*/ 	.byte	0x04, 0x12
        /*001a*/ 	.short	(.L_5 - .L_4)
	.align		4
.L_4:
        /*001c*/ 	.word	index@(__accrg_laplacian_1_1)
        /*0020*/ 	.word	0x00000000
.L_5:


//--------------------- .nv.compat                --------------------------
	.section	.nv.compat,"",@"SHT_CUDA_COMPAT_INFO"
	.align	4
        /*0000*/ 	.byte	0x02, 0x09, 0x00, 0x00, 0x02, 0x02, 0x01, 0x00, 0x02, 0x05, 0x05, 0x00, 0x03, 0x07, 0x01, 0x01
        /*0010*/ 	.byte	0x02, 0x03, 0x00, 0x00, 0x02, 0x06, 0x01, 0x00, 0x04, 0x0b, 0x08, 0x00, 0x01, 0x00, 0x00, 0x00
        /*0020*/ 	.byte	0x00, 0x00, 0x00, 0x00


//--------------------- .nv.info.__accrg_laplacian_1_1 --------------------------
	.section	.nv.info.__accrg_laplacian_1_1,"",@"SHT_CUDA_INFO"
	.sectionflags	@""
	.align	4


	//----- nvinfo : EIATTR_CUDA_API_VERSION
	.align		4
        /*0000*/ 	.byte	0x04, 0x37
        /*0002*/ 	.short	(.L_7 - .L_6)
.L_6:
        /*0004*/ 	.word	0x00000082


	//----- nvinfo : EIATTR_KPARAM_INFO
	.align		4
.L_7:
        /*0008*/ 	.byte	0x04, 0x17
        /*000a*/ 	.short	(.L_9 - .L_8)
.L_8:
        /*000c*/ 	.word	0x00000000
        /*0010*/ 	.short	0x0006
        /*0012*/ 	.short	0x0028
        /*0014*/ 	.byte	0x00, 0xf5, 0x21, 0x00


	//----- nvinfo : EIATTR_KPARAM_INFO
	.align		4
.L_9:
        /*0018*/ 	.byte	0x04, 0x17
        /*001a*/ 	.short	(.L_11 - .L_10)
.L_10:
        /*001c*/ 	.word	0x00000000
        /*0020*/ 	.short	0x0005
        /*0022*/ 	.short	0x0020
        /*0024*/ 	.byte	0x00, 0xf0, 0x21, 0x00


	//----- nvinfo : EIATTR_KPARAM_INFO
	.align		4
.L_11:
        /*0028*/ 	.byte	0x04, 0x17
        /*002a*/ 	.short	(.L_13 - .L_12)
.L_12:
        /*002c*/ 	.word	0x00000000
        /*0030*/ 	.short	0x0004
        /*0032*/ 	.short	0x0018
        /*0034*/ 	.byte	0x00, 0xf0, 0x21, 0x00


	//----- nvinfo : EIATTR_KPARAM_INFO
	.align		4
.L_13:
        /*0038*/ 	.byte	0x04, 0x17
        /*003a*/ 	.short	(.L_15 - .L_14)
.L_14:
        /*003c*/ 	.word	0x00000000
        /*0040*/ 	.short	0x0003
        /*0042*/ 	.short	0x0010
        /*0044*/ 	.byte	0x00, 0xf5, 0x21, 0x00


	//----- nvinfo : EIATTR_KPARAM_INFO
	.align		4
.L_15:
        /*0048*/ 	.byte	0x04, 0x17
        /*004a*/ 	.short	(.L_17 - .L_16)
.L_16:
        /*004c*/ 	.word	0x00000000
        /*0050*/ 	.short	0x0002
        /*0052*/ 	.short	0x0008
        /*0054*/ 	.byte	0x00, 0xf0, 0x11, 0x00


	//----- nvinfo : EIATTR_KPARAM_INFO
	.align		4
.L_17:
        /*0058*/ 	.byte	0x04, 0x17
        /*005a*/ 	.short	(.L_19 - .L_18)
.L_18:
        /*005c*/ 	.word	0x00000000
        /*0060*/ 	.short	0x0001
        /*0062*/ 	.short	0x0004
        /*0064*/ 	.byte	0x00, 0xf0, 0x11, 0x00


	//----- nvinfo : EIATTR_KPARAM_INFO
	.align		4
.L_19:
        /*0068*/ 	.byte	0x04, 0x17
        /*006a*/ 	.short	(.L_21 - .L_20)
.L_20:
        /*006c*/ 	.word	0x00000000
        /*0070*/ 	.short	0x0000
        /*0072*/ 	.short	0x0000
        /*0074*/ 	.byte	0x00, 0xf0, 0x11, 0x00


	//----- nvinfo : EIATTR_SPARSE_MMA_MASK
	.align		4
.L_21:
        /*0078*/ 	.byte	0x03, 0x50
        /*007a*/ 	.short	0x0000


	//----- nvinfo : EIATTR_MAXREG_COUNT
	.align		4
        /*007c*/ 	.byte	0x03, 0x1b
        /*007e*/ 	.short	0x00ff


	//----- nvinfo : EIATTR_MERCURY_ISA_VERSION
	.align		4
        /*0080*/ 	.byte	0x03, 0x5f
        /*0082*/ 	.short	0x0101


	//----- nvinfo : EIATTR_VRC_CTA_INIT_COUNT
	.align		4
        /*0084*/ 	.byte	0x02, 0x4a
	.zero		1
	.zero		1


	//----- nvinfo : EIATTR_EXIT_INSTR_OFFSETS
	.align		4
        /*0088*/ 	.byte	0x04, 0x1c
        /*008a*/ 	.short	(.L_23 - .L_22)


	//   ....[0]....
.L_22:
        /*008c*/ 	.word	0x00000050


	//   ....[1]....
        /*0090*/ 	.word	0x00000580


	//----- nvinfo : EIATTR_CRS_STACK_SIZE
	.align		4
.L_23:
        /*0094*/ 	.byte	0x04, 0x1e
        /*0096*/ 	.short	(.L_25 - .L_24)
.L_24:
        /*0098*/ 	.word	0x00000000


	//----- nvinfo : EIATTR_CBANK_PARAM_SIZE
	.align		4
.L_25:
        /*009c*/ 	.byte	0x03, 0x19
        /*009e*/ 	.short	0x0030


	//----- nvinfo : EIATTR_PARAM_CBANK
	.align		4
        /*00a0*/ 	.byte	0x04, 0x0a
        /*00a2*/ 	.short	(.L_27 - .L_26)
	.align		4
.L_26:
        /*00a4*/ 	.word	index@(.nv.constant0.__accrg_laplacian_1_1)
        /*00a8*/ 	.short	0x0380
        /*00aa*/ 	.short	0x0030


	//----- nvinfo : EIATTR_SW_WAR
	.align		4
.L_27:
        /*00ac*/ 	.byte	0x04, 0x36
        /*00ae*/ 	.short	(.L_29 - .L_28)
.L_28:
        /*00b0*/ 	.word	0x00000008
.L_29:


//--------------------- .nv.callgraph             --------------------------
	.section	.nv.callgraph,"",@"SHT_CUDA_CALLGRAPH"
	.align	4
	.sectionentsize	8
	.align		4
        /*0000*/ 	.word	0x00000000
	.align		4
        /*0004*/ 	.word	0xffffffff
	.align		4
        /*0008*/ 	.word	0x00000000
	.align		4
        /*000c*/ 	.word	0xfffffffe
	.align		4
        /*0010*/ 	.word	0x00000000
	.align		4
        /*0014*/ 	.word	0xfffffffd
	.align		4
        /*0018*/ 	.word	0x00000000
	.align		4
        /*001c*/ 	.word	0xfffffffc


//--------------------- .text.__accrg_laplacian_1_1 --------------------------
	.section	.text.__accrg_laplacian_1_1,"ax",@progbits
	.align	128
        .global         __accrg_laplacian_1_1
        .type           __accrg_laplacian_1_1,@function
        .size           __accrg_laplacian_1_1,(.L_x_9 - __accrg_laplacian_1_1)
        .other          __accrg_laplacian_1_1,@"STO_CUDA_ENTRY STV_DEFAULT"
__accrg_laplacian_1_1:
.text.__accrg_laplacian_1_1:
[----:B------:R-:W-:Y:S01]  /*0000*/  LDC R1, c[0x0][0x37c] ;  /* 0x0000df00ff017b82 */ /* 0x000fe20000000800 */
[----:B------:R-:W0:Y:S01]  /*0010*/  S2R R2, SR_TID.X ;  /* 0x0000000000027919 */ /* 0x000e220000002100 */
[----:B------:R-:W1:Y:S02]  /*0020*/  LDCU UR4, c[0x0][0x380] ;  /* 0x00007000ff0477ac */ /* 0x000e640008000800 */
[----:B-1----:R-:W-:-:S06]  /*0030*/  UIADD3 UR4, UPT, UPT, UR4, -0x1, URZ ;  /* 0xffffffff04047890 */ /* 0x002fcc000fffe0ff */
[----:B0-----:R-:W-:-:S13]  /*0040*/  ISETP.GE.AND P0, PT, R2, UR4, PT ;  /* 0x0000000402007c0c */ /* 0x001fda000bf06270 */
[----:B------:R-:W-:Y:S05]  /*0050*/  @P0 EXIT ;  /* 0x000000000000094d */ /* 0x000fea0003800000 */
[----:B------:R-:W0:Y:S01]  /*0060*/  S2R R0, SR_CTAID.Y ;  /* 0x0000000000007919 */ /* 0x000e220000002600 */
[----:B------:R-:W1:Y:S01]  /*0070*/  LDC R5, c[0x0][0x388] ;  /* 0x0000e200ff057b82 */ /* 0x000e620000000800 */
[----:B------:R-:W0:Y:S01]  /*0080*/  LDCU UR4, c[0x0][0x364] ;  /* 0x00006c80ff0477ac */ /* 0x000e220008000800 */
[----:B------:R-:W0:Y:S01]  /*0090*/  S2R R3, SR_TID.Y ;  /* 0x0000000000037919 */ /* 0x000e220000002200 */
[----:B------:R-:W2:Y:S05]  /*00a0*/  LDCU UR7, c[0x0][0x384] ;  /* 0x00007080ff0777ac */ /* 0x000eaa0008000800 */
[----:B------:R-:W1:Y:S01]  /*00b0*/  LDC.64 R8, c[0x0][0x390] ;  /* 0x0000e400ff087b82 */ /* 0x000e620000000a00 */
[----:B------:R-:W3:Y:S01]  /*00c0*/  LDCU.64 UR8, c[0x0][0x358] ;  /* 0x00006b00ff0877ac */ /* 0x000ee20008000a00 */
[----:B------:R-:W4:Y:S06]  /*00d0*/  LDCU UR5, c[0x0][0x370] ;  /* 0x00006e00ff0577ac */ /* 0x000f2c0008000800 */
[----:B------:R-:W0:Y:S01]  /*00e0*/  S2UR UR6, SR_CTAID.X ;  /* 0x00000000000679c3 */ /* 0x000e220000002500 */
[----:B-1----:R-:W-:-:S04]  /*00f0*/  IMAD.WIDE R8, R5, 0x8, R8 ;  /* 0x0000000805087825 */ /* 0x002fc800078e0208 */
[----:B0-----:R-:W-:Y:S01]  /*0100*/  IMAD R0, R0, UR4, R3 ;  /* 0x0000000400007c24 */ /* 0x001fe2000f8e0203 */
[C---:B------:R-:W-:Y:S01]  /*0110*/  IADD3 R3, PT, PT, R5.reuse, -0x1, RZ ;  /* 0xffffffff05037810 */ /* 0x040fe20007ffe0ff */
[----:B--234-:R-:W-:-:S07]  /*0120*/  IMAD R5, R5, UR7, RZ ;  /* 0x0000000705057c24 */ /* 0x01cfce000f8e02ff */
.L_x_7:
[----:B0-----:R-:W0:Y:S01]  /*0130*/  LDCU UR4, c[0x0][0x384] ;  /* 0x00007080ff0477ac */ /* 0x001e220008000800 */
[----:B------:R-:W-:Y:S01]  /*0140*/  BSSY.RECONVERGENT B0, `(.L_x_0) ;  /* 0x000003d000007945 */ /* 0x000fe20003800200 */
[----:B0-----:R-:W-:-:S06]  /*0150*/  UIADD3 UR4, UPT, UPT, UR4, -0x1, URZ ;  /* 0xffffffff04047890 */ /* 0x001fcc000fffe0ff */
[----:B------:R-:W-:-:S13]  /*0160*/  ISETP.GE.AND P0, PT, R0, UR4, PT ;  /* 0x0000000400007c0c */ /* 0x000fda000bf06270 */
[----:B------:R-:W-:Y:S05]  /*0170*/  @P0 BRA `(.L_x_1) ;  /* 0x0000000000e40947 */ /* 0x000fea0003800000 */
[----:B------:R-:W-:-:S07]  /*0180*/  MOV R4, R0 ;  /* 0x0000000000047202 */ /* 0x000fce0000000f00 */
.L_x_6:
[----:B------:R-:W-:-:S13]  /*0190*/  ISETP.LE.AND P0, PT, R3, UR6, PT ;  /* 0x0000000603007c0c */ /* 0x000fda000bf03270 */
[----:B0-----:R-:W-:Y:S05]  /*01a0*/  @P0 BRA `(.L_x_2) ;  /* 0x0000000000bc0947 */ /* 0x001fea0003800000 */
[----:B------:R-:W0:Y:S01]  /*01b0*/  LDC R27, c[0x0][0x388] ;  /* 0x0000e200ff1b7b82 */ /* 0x000e220000000800 */
[----:B------:R-:W-:Y:S01]  /*01c0*/  IMAD R10, R5, R2, RZ ;  /* 0x00000002050a7224 */ /* 0x000fe200078e02ff */
[----:B------:R-:W-:Y:S02]  /*01d0*/  MOV R6, UR6 ;  /* 0x0000000600067c02 */ /* 0x000fe40008000f00 */
[----:B------:R-:W-:Y:S01]  /*01e0*/  ISETP.NE.AND P0, PT, R4, RZ, PT ;  /* 0x000000ff0400720c */ /* 0x000fe20003f05270 */
[----:B------:R-:W-:-:S03]  /*01f0*/  IMAD.IADD R7, R10, 0x1, -R5 ;  /* 0x000000010a077824 */ /* 0x000fc600078e0a05 */
[----:B------:R-:W-:Y:S01]  /*0200*/  ISETP.EQ.OR P0, PT, R2, RZ, !P0 ;  /* 0x000000ff0200720c */ /* 0x000fe20004702670 */
[CC--:B0-----:R-:W-:Y:S02]  /*0210*/  IMAD R11, R4.reuse, R27.reuse, -R27 ;  /* 0x0000001b040b7224 */ /* 0x0c1fe400078e0a1b */
[CCC-:B------:R-:W-:Y:S02]  /*0220*/  IMAD R25, R4.reuse, R27.reuse, R10.reuse ;  /* 0x0000001b04197224 */ /* 0x1c0fe400078e020a */
[----:B------:R-:W-:Y:S01]  /*0230*/  IMAD R27, R4, R27, R7 ;  /* 0x0000001b041b7224 */ /* 0x000fe200078e0207 */
[C---:B------:R-:W-:Y:S02]  /*0240*/  IADD3 R7, PT, PT, R6.reuse, R11, R10 ;  /* 0x0000000b06077210 */ /* 0x040fe40007ffe00a */
[C---:B------:R-:W-:Y:S01]  /*0250*/  IADD3 R25, PT, PT, R6.reuse, R25, RZ ;  /* 0x0000001906197210 */ /* 0x040fe20007ffe0ff */
[----:B------:R-:W-:-:S07]  /*0260*/  IMAD.IADD R27, R6, 0x1, R27 ;  /* 0x00000001061b7824 */ /* 0x000fce00078e021b */
.L_x_5:
[C---:B------:R-:W-:Y:S01]  /*0270*/  ISETP.EQ.OR P1, PT, R6.reuse, RZ, P0 ;  /* 0x000000ff0600720c */ /* 0x040fe20000722670 */
[----:B------:R-:W-:Y:S01]  /*0280*/  BSSY.RECONVERGENT B1, `(.L_x_3) ;  /* 0x000001d000017945 */ /* 0x000fe20003800200 */
[----:B------:R-:W-:-:S04]  /*0290*/  IADD3 R6, PT, PT, R6, UR5, RZ ;  /* 0x0000000506067c10 */ /* 0x000fc8000fffe0ff */
[----:B------:R-:W-:-:S07]  /*02a0*/  ISETP.GE.AND P2, PT, R6, R3, PT ;  /* 0x000000030600720c */ /* 0x000fce0003f46270 */
[----:B0-----:R-:W-:Y:S06]  /*02b0*/  @P1 BRA `(.L_x_4) ;  /* 0x0000000000641947 */ /* 0x001fec0003800000 */
[----:B------:R-:W0:Y:S01]  /*02c0*/  LDC.64 R10, c[0x0][0x390] ;  /* 0x0000e400ff0a7b82 */ /* 0x000e220000000a00 */
[----:B------:R-:W-:-:S06]  /*02d0*/  IMAD.WIDE R18, R25, 0x8, R8 ;  /* 0x0000000819127825 */ /* 0x000fcc00078e0208 */
[----:B------:R-:W2:Y:S01]  /*02e0*/  LDG.E.64 R18, desc[UR8][R18.64] ;  /* 0x0000000812127981 */ /* 0x000ea2000c1e1b00 */
[----:B0-----:R-:W-:-:S05]  /*02f0*/  IMAD.WIDE R14, R25, 0x8, R10 ;  /* 0x00000008190e7825 */ /* 0x001fca00078e020a */
[----:B------:R-:W3:Y:S04]  /*0300*/  LDG.E.64 R20, desc[UR8][R14.64+-0x8] ;  /* 0xfffff8080e147981 */ /* 0x000ee8000c1e1b00 */
[----:B------:R-:W3:Y:S01]  /*0310*/  LDG.E.64 R12, desc[UR8][R14.64+0x8] ;  /* 0x000008080e0c7981 */ /* 0x000ee2000c1e1b00 */
[----:B------:R-:W-:-:S03]  /*0320*/  IMAD.WIDE R16, R7, 0x8, R10 ;  /* 0x0000000807107825 */ /* 0x000fc600078e020a */
[----:B------:R-:W4:Y:S01]  /*0330*/  LDG.E.64 R28, desc[UR8][R14.64] ;  /* 0x000000080e1c7981 */ /* 0x000f22000c1e1b00 */
[----:B------:R-:W-:-:S03]  /*0340*/  IMAD.WIDE R22, R5, 0x8, R14 ;  /* 0x0000000805167825 */ /* 0x000fc600078e020e */
[----:B------:R-:W5:Y:S01]  /*0350*/  LDG.E.64 R16, desc[UR8][R16.64] ;  /* 0x0000000810107981 */ /* 0x000f62000c1e1b00 */
[----:B------:R-:W-:-:S03]  /*0360*/  IMAD.WIDE R10, R27, 0x8, R10 ;  /* 0x000000081b0a7825 */ /* 0x000fc600078e020a */
[----:B------:R-:W4:Y:S04]  /*0370*/  LDG.E.64 R22, desc[UR8][R22.64] ;  /* 0x0000000816167981 */ /* 0x000f28000c1e1b00 */
[----:B------:R-:W4:Y:S01]  /*0380*/  LDG.E.64 R10, desc[UR8][R10.64] ;  /* 0x000000080a0a7981 */ /* 0x000f22000c1e1b00 */
[----:B---3--:R-:W-:-:S08]  /*0390*/  DADD R12, R20, R12 ;  /* 0x00000000140c7229 */ /* 0x008fd0000000000c */
[----:B--2---:R-:W-:Y:S01]  /*03a0*/  DADD R12, R18, R12 ;  /* 0x00000000120c7229 */ /* 0x004fe2000000000c */
[----:B------:R-:W0:Y:S07]  /*03b0*/  LDC.64 R18, c[0x0][0x398] ;  /* 0x0000e600ff127b82 */ /* 0x000e2e0000000a00 */
[----:B-----5:R-:W-:Y:S02]  /*03c0*/  DADD R20, R16, R12 ;  /* 0x0000000010147229 */ /* 0x020fe4000000000c */
[----:B------:R-:W1:Y:S06]  /*03d0*/  LDC.64 R12, c[0x0][0x3a0] ;  /* 0x0000e800ff0c7b82 */ /* 0x000e6c0000000a00 */
[----:B----4-:R-:W-:-:S02]  /*03e0*/  DADD R20, R22, R20 ;  /* 0x0000000016147229 */ /* 0x010fc40000000014 */
[----:B------:R-:W2:Y:S06]  /*03f0*/  LDC.64 R16, c[0x0][0x3a8] ;  /* 0x0000ea00ff107b82 */ /* 0x000eac0000000a00 */
[----:B------:R-:W-:-:S08]  /*0400*/  DADD R20, R10, R20 ;  /* 0x000000000a147229 */ /* 0x000fd00000000014 */
[----:B-1----:R-:W-:-:S08]  /*0410*/  DMUL R12, R20, R12 ;  /* 0x0000000c140c7228 */ /* 0x002fd00000000000 */
[----:B0-----:R-:W-:Y:S01]  /*0420*/  DFMA R12, R28, R18, R12 ;  /* 0x000000121c0c722b */ /* 0x001fe2000000000c */
[----:B--2---:R-:W-:-:S06]  /*0430*/  IMAD.WIDE R16, R25, 0x8, R16 ;  /* 0x0000000819107825 */ /* 0x004fcc00078e0210 */
[----:B------:R0:W-:Y:S04]  /*0440*/  STG.E.64 desc[UR8][R16.64], R12 ;  /* 0x0000000c10007986 */ /* 0x0001e8000c101b08 */
.L_x_4:
[----:B------:R-:W-:Y:S05]  /*0450*/  BSYNC.RECONVERGENT B1 ;  /* 0x0000000000017941 */ /* 0x000fea0003800200 */
.L_x_3:
[----:B------:R-:W-:Y:S01]  /*0460*/  IADD3 R7, PT, PT, R7, UR5, RZ ;  /* 0x0000000507077c10 */ /* 0x000fe2000fffe0ff */
[----:B------:R-:W-:Y:S01]  /*0470*/  VIADD R27, R27, UR5 ;  /* 0x000000051b1b7c36 */ /* 0x000fe20008000000 */
[----:B------:R-:W-:Y:S01]  /*0480*/  IADD3 R25, PT, PT, R25, UR5, RZ ;  /* 0x0000000519197c10 */ /* 0x000fe2000fffe0ff */
[----:B------:R-:W-:Y:S06]  /*0490*/  @!P2 BRA `(.L_x_5) ;  /* 0xfffffffc0074a947 */ /* 0x000fec000383ffff */
.L_x_2:
[----:B------:R-:W1:Y:S01]  /*04a0*/  LDCU UR7, c[0x0][0x364] ;  /* 0x00006c80ff0777ac */ /* 0x000e620008000800 */
[----:B------:R-:W1:Y:S01]  /*04b0*/  LDC R7, c[0x0][0x374] ;  /* 0x0000dd00ff077b82 */ /* 0x000e620000000800 */
[----:B------:R-:W2:Y:S02]  /*04c0*/  LDCU UR4, c[0x0][0x384] ;  /* 0x00007080ff0477ac */ /* 0x000ea40008000800 */
[----:B--2---:R-:W-:Y:S01]  /*04d0*/  UIADD3 UR4, UPT, UPT, UR4, -0x1, URZ ;  /* 0xffffffff04047890 */ /* 0x004fe2000fffe0ff */
[----:B-1----:R-:W-:-:S05]  /*04e0*/  IMAD R4, R7, UR7, R4 ;  /* 0x0000000707047c24 */ /* 0x002fca000f8e0204 */
[----:B------:R-:W-:-:S13]  /*04f0*/  ISETP.GE.AND P0, PT, R4, UR4, PT ;  /* 0x0000000404007c0c */ /* 0x000fda000bf06270 */
[----:B------:R-:W-:Y:S05]  /*0500*/  @!P0 BRA `(.L_x_6) ;  /* 0xfffffffc00208947 */ /* 0x000fea000383ffff */
.L_x_1:
[----:B------:R-:W-:Y:S05]  /*0510*/  BSYNC.RECONVERGENT B0 ;  /* 0x0000000000007941 */ /* 0x000fea0003800200 */
.L_x_0:
[----:B------:R-:W1:Y:S01]  /*0520*/  LDCU UR4, c[0x0][0x380] ;  /* 0x00007000ff0477ac */ /* 0x000e620008000800 */
[----:B------:R-:W2:Y:S01]  /*0530*/  LDCU UR7, c[0x0][0x360] ;  /* 0x00006c00ff0777ac */ /* 0x000ea20008000800 */
[----:B-1----:R-:W-:Y:S01]  /*0540*/  UIADD3 UR4, UPT, UPT, UR4, -0x1, URZ ;  /* 0xffffffff04047890 */ /* 0x002fe2000fffe0ff */
[----:B--2---:R-:W-:-:S05]  /*0550*/  IADD3 R2, PT, PT, R2, UR7, RZ ;  /* 0x0000000702027c10 */ /* 0x004fca000fffe0ff */
[----:B------:R-:W-:-:S13]  /*0560*/  ISETP.GE.AND P0, PT, R2, UR4, PT ;  /* 0x0000000402007c0c */ /* 0x000fda000bf06270 */
[----:B------:R-:W-:Y:S05]  /*0570*/  @!P0 BRA `(.L_x_7) ;  /* 0xfffffff800ec8947 */ /* 0x000fea000383ffff */
[----:B------:R-:W-:Y:S05]  /*0580*/  EXIT ;  /* 0x000000000000794d */ /* 0x000fea0003800000 */
.L_x_8:
[----:B------:R-:W-:-:S00]  /*0590*/  BRA `(.L_x_8) ;  /* 0xfffffffc00fc7947 */ /* 0x000fc0000383ffff */
[----:B------:R-:W-:-:S00]  /*05a0*/  NOP ;  /* 0x0000000000007918 */ /* 0x000fc00000000000 */
        /* <DEDUP_REMOVED lines=13> */
.L_x_9:


//--------------------- .nv.shared.reserved.0     --------------------------
	.section	.nv.shared.reserved.0,"aw",@nobits
	.weak		__nv_reservedSMEM_offset_0_alias
	.size		__nv_reservedSMEM_offset_0_alias, 0, 64
	.other		__nv_reservedSMEM_offset_0_alias,@"STO_CUDA_RESERVED_SHARED STV_DEFAULT"
__nv_reservedSMEM_offset_0_alias:
	.zero		0
	.zero		64


//--------------------- .nv.constant0.__accrg_laplacian_1_1 --------------------------
	.section	.nv.constant0.__accrg_laplacian_1_1,"a",@progbits
	.sectionflags	@""
	.align	4
.nv.constant0.__accrg_laplacian_1_1:
	.zero		944


//--------------------- SYMBOLS --------------------------

	.type		.nv.reservedSmem.offset0,@object
	.size		.nv.reservedSmem.offset0,0x4
